	.headerflags	@"EF_CUDA_TEXMODE_UNIFIED EF_CUDA_64BIT_ADDRESS EF_CUDA_ACCELERATORS EF_CUDA_SM90 EF_CUDA_VIRTUAL_SM(EF_CUDA_SM90)"
	.elftype	@"ET_EXEC"


//--------------------- .nv.info                  --------------------------
	.section	.nv.info,"",@"SHT_CUDA_INFO"
	.align	4


	//----- nvinfo : EIATTR_REGCOUNT
	.align		4
        /*0000*/ 	.byte	0x04, 0x2f
        /*0002*/ 	.short	(.L_1 - .L_0)
	.align		4
.L_0:
        /*0004*/ 	.word	index@(triton_poi_fused_add_div_hardtanh_mul_25)
        /*0008*/ 	.word	0x0000000c


	//----- nvinfo : EIATTR_MIN_STACK_SIZE
	.align		4
.L_1:
        /*000c*/ 	.byte	0x04, 0x12
        /*000e*/ 	.short	(.L_3 - .L_2)
	.align		4
.L_2:
        /*0010*/ 	.word	index@(triton_poi_fused_add_div_hardtanh_mul_25)
        /*0014*/ 	.word	0x00000000


	//----- nvinfo : EIATTR_FRAME_SIZE
	.align		4
.L_3:
        /*0018*/ 	.byte	0x04, 0x11
        /*001a*/ 	.short	(.L_5 - .L_4)
	.align		4
.L_4:
        /*001c*/ 	.word	index@(triton_poi_fused_add_div_hardtanh_mul_25)
        /*0020*/ 	.word	0x00000000


	//----- nvinfo : EIATTR_MIN_STACK_SIZE
	.align		4
.L_5:
        /*0024*/ 	.byte	0x04, 0x12
        /*0026*/ 	.short	(.L_7 - .L_6)
	.align		4
.L_6:
        /*0028*/ 	.word	index@(triton_poi_fused_add_div_hardtanh_mul_25)
        /*002c*/ 	.word	0x00000000
.L_7:


//--------------------- .nv.info.triton_poi_fused_add_div_hardtanh_mul_25 --------------------------
	.section	.nv.info.triton_poi_fused_add_div_hardtanh_mul_25,"",@"SHT_CUDA_INFO"
	.sectionflags	@""
	.align	4


	//----- nvinfo : EIATTR_CUDA_API_VERSION
	.align		4
        /*0000*/ 	.byte	0x04, 0x37
        /*0002*/ 	.short	(.L_9 - .L_8)
.L_8:
        /*0004*/ 	.word	0x0000007c


	//----- nvinfo : EIATTR_KPARAM_INFO
	.align		4
.L_9:
        /*0008*/ 	.byte	0x04, 0x17
        /*000a*/ 	.short	(.L_11 - .L_10)
.L_10:
        /*000c*/ 	.word	0x00000000
        /*0010*/ 	.short	0x0003
        /*0012*/ 	.short	0x0018
        /*0014*/ 	.byte	0x00, 0xf0, 0x11, 0x00


	//----- nvinfo : EIATTR_KPARAM_INFO
	.align		4
.L_11:
        /*0018*/ 	.byte	0x04, 0x17
        /*001a*/ 	.short	(.L_13 - .L_12)
.L_12:
        /*001c*/ 	.word	0x00000000
        /*0020*/ 	.short	0x0002
        /*0022*/ 	.short	0x0010
        /*0024*/ 	.byte	0x00, 0xf4, 0x21, 0x00


	//----- nvinfo : EIATTR_KPARAM_INFO
	.align		4
.L_13:
        /*0028*/ 	.byte	0x04, 0x17
        /*002a*/ 	.short	(.L_15 - .L_14)
.L_14:
        /*002c*/ 	.word	0x00000000
        /*0030*/ 	.short	0x0001
        /*0032*/ 	.short	0x0008
        /*0034*/ 	.byte	0x00, 0xf4, 0x21, 0x00


	//----- nvinfo : EIATTR_KPARAM_INFO
	.align		4
.L_15:
        /*0038*/ 	.byte	0x04, 0x17
        /*003a*/ 	.short	(.L_17 - .L_16)
.L_16:
        /*003c*/ 	.word	0x00000000
        /*0040*/ 	.short	0x0000
        /*0042*/ 	.short	0x0000
        /*0044*/ 	.byte	0x00, 0xf4, 0x21, 0x00


	//----- nvinfo : EIATTR_SPARSE_MMA_MASK
	.align		4
.L_17:
        /*0048*/ 	.byte	0x03, 0x50
        /*004a*/ 	.short	0x0000


	//----- nvinfo : EIATTR_MAXREG_COUNT
	.align		4
        /*004c*/ 	.byte	0x03, 0x1b
        /*004e*/ 	.short	0x00ff


	//----- nvinfo : EIATTR_EXIT_INSTR_OFFSETS
	.align		4
        /*0050*/ 	.byte	0x04, 0x1c
        /*0052*/ 	.short	(.L_19 - .L_18)


	//   ....[0]....
.L_18:
        /*0054*/ 	.word	0x00000290


	//   ....[1]....
        /*0058*/ 	.word	0x000002b0


	//----- nvinfo : EIATTR_REQNTID
	.align		4
.L_19:
        /*005c*/ 	.byte	0x04, 0x10
        /*005e*/ 	.short	(.L_21 - .L_20)
.L_20:
        /*0060*/ 	.word	0x00000080
        /*0064*/ 	.word	0x00000001
        /*0068*/ 	.word	0x00000001


	//----- nvinfo : EIATTR_CBANK_PARAM_SIZE
	.align		4
.L_21:
        /*006c*/ 	.byte	0x03, 0x19
        /*006e*/ 	.short	0x001c


	//----- nvinfo : EIATTR_PARAM_CBANK
	.align		4
        /*0070*/ 	.byte	0x04, 0x0a
        /*0072*/ 	.short	(.L_23 - .L_22)
	.align		4
.L_22:
        /*0074*/ 	.word	index@(.nv.constant0.triton_poi_fused_add_div_hardtanh_mul_25)
        /*0078*/ 	.short	0x0210
        /*007a*/ 	.short	0x001c


	//----- nvinfo : EIATTR_SW_WAR
	.align		4
.L_23:
        /*007c*/ 	.byte	0x04, 0x36
        /*007e*/ 	.short	(.L_25 - .L_24)
.L_24:
        /*0080*/ 	.word	0x00000008
.L_25:


//--------------------- .nv.callgraph             --------------------------
	.section	.nv.callgraph,"",@"SHT_CUDA_CALLGRAPH"
	.align	4
	.sectionentsize	8
	.align		4
        /*0000*/ 	.word	0x00000000
	.align		4
        /*0004*/ 	.word	0xffffffff
	.align		4
        /*0008*/ 	.word	0x00000000
	.align		4
        /*000c*/ 	.word	0xfffffffe
	.align		4
        /*0010*/ 	.word	0x00000000
	.align		4
        /*0014*/ 	.word	0xfffffffd
	.align		4
        /*0018*/ 	.word	0x00000000
	.align		4
        /*001c*/ 	.word	0xfffffffc


//--------------------- .text.triton_poi_fused_add_div_hardtanh_mul_25 --------------------------
	.section	.text.triton_poi_fused_add_div_hardtanh_mul_25,"ax",@progbits
	.align	128
        .global         triton_poi_fused_add_div_hardtanh_mul_25
        .type           triton_poi_fused_add_div_hardtanh_mul_25,@function
        .size           triton_poi_fused_add_div_hardtanh_mul_25,(.L_x_1 - triton_poi_fused_add_div_hardtanh_mul_25)
        .other          triton_poi_fused_add_div_hardtanh_mul_25,@"STO_CUDA_ENTRY STV_DEFAULT"
triton_poi_fused_add_div_hardtanh_mul_25:
.text.triton_poi_fused_add_div_hardtanh_mul_25:
[----:B------:R-:W0:Y:S02]  /*0000*/  LDC R1, c[0x0][0x28] ;  /* 0x00000a00ff017b82 */ /* 0x000e240000000800 */
[----:B------:R-:W1:Y:S01]  /*0010*/  S2R R2, SR_TID.X ;  /* 0x0000000000027919 */ /* 0x000e620000002100 */
[----:B------:R-:W2:Y:S01]  /*0020*/  LDC.64 R6, c[0x0][0x218] ;  /* 0x00008600ff067b82 */ /* 0x000ea20000000a00 */
[----:B------:R-:W-:Y:S01]  /*0030*/  ULDC.64 UR4, c[0x0][0x208] ;  /* 0x0000820000047ab9 */ /* 0x000fe20000000a00 */
[----:B------:R-:W3:Y:S01]  /*0040*/  S2R R3, SR_CTAID.X ;  /* 0x0000000000037919 */ /* 0x000ee20000002500 */
[----:B-1----:R-:W-:-:S05]  /*0050*/  LOP3.LUT R2, R2, 0x7f, RZ, 0xc0, !PT ;  /* 0x0000007f02027812 */ /* 0x002fca00078ec0ff */
[----:B---3--:R-:W-:Y:S02]  /*0060*/  IMAD R3, R3, 0x80, R2 ;  /* 0x0000008003037824 */ /* 0x008fe400078e0202 */
[----:B------:R-:W-:-:S03]  /*0070*/  IMAD.MOV.U32 R2, RZ, RZ, RZ ;  /* 0x000000ffff027224 */ /* 0x000fc600078e00ff */
[C---:B------:R-:W-:Y:S01]  /*0080*/  ISETP.GE.AND P0, PT, R3.reuse, 0x3c00, PT ;  /* 0x00003c000300780c */ /* 0x040fe20003f06270 */
[----:B------:R-:W-:-:S05]  /*0090*/  IMAD.HI R0, R3, -0x77777777, R2 ;  /* 0x8888888903007827 */ /* 0x000fca00078e0202 */
[----:B------:R-:W-:-:S04]  /*00a0*/  SHF.R.U32.HI R5, RZ, 0x1f, R0 ;  /* 0x0000001fff057819 */ /* 0x000fc80000011600 */
[CC--:B------:R-:W-:Y:S02]  /*00b0*/  LEA.HI.SX32 R2, R0.reuse, R5.reuse, 0x19 ;  /* 0x0000000500027211 */ /* 0x0c0fe400078fcaff */
[----:B------:R-:W-:-:S03]  /*00c0*/  LEA.HI.SX32 R5, R0, R5, 0x15 ;  /* 0x0000000500057211 */ /* 0x000fc600078faaff */
[----:B------:R-:W-:-:S04]  /*00d0*/  IMAD R2, R2, -0xf0, R3 ;  /* 0xffffff1002027824 */ /* 0x000fc800078e0203 */
[----:B------:R-:W-:Y:S01]  /*00e0*/  IMAD R5, R5, 0xf0, R2 ;  /* 0x000000f005057824 */ /* 0x000fe200078e0202 */
[----:B------:R-:W-:-:S03]  /*00f0*/  HFMA2.MMA R2, -RZ, RZ, 0, 0 ;  /* 0x00000000ff027435 */ /* 0x000fc600000001ff */
[----:B--2---:R-:W-:Y:S02]  /*0100*/  IMAD.WIDE R6, R5, 0x4, R6 ;  /* 0x0000000405067825 */ /* 0x004fe400078e0206 */
[----:B------:R-:W1:Y:S05]  /*0110*/  LDC.64 R4, c[0x0][0x210] ;  /* 0x00008400ff047b82 */ /* 0x000e6a0000000a00 */
[----:B------:R2:W3:Y:S01]  /*0120*/  @!P0 LDG.E.EL R2, desc[UR4][R6.64] ;  /* 0x0000000406028981 */ /* 0x0004e2000c2e1900 */
[----:B------:R-:W-:Y:S02]  /*0130*/  IMAD.MOV.U32 R0, RZ, RZ, RZ ;  /* 0x000000ffff007224 */ /* 0x000fe400078e00ff */
[----:B--2---:R-:W2:Y:S01]  /*0140*/  LDC.64 R6, c[0x0][0x220] ;  /* 0x00008800ff067b82 */ /* 0x004ea20000000a00 */
[----:B-1----:R-:W-:-:S05]  /*0150*/  IMAD.WIDE R4, R3, 0x4, R4 ;  /* 0x0000000403047825 */ /* 0x002fca00078e0204 */
[----:B------:R-:W4:Y:S01]  /*0160*/  @!P0 LDG.E R0, desc[UR4][R4.64] ;  /* 0x0000000404008981 */ /* 0x000f22000c1e1900 */
[----:B---3--:R-:W-:-:S05]  /*0170*/  FADD R2, R2, 3 ;  /* 0x4040000002027421 */ /* 0x008fca0000000000 */
[----:B------:R-:W-:-:S04]  /*0180*/  FSETP.GTU.AND P1, PT, R2, RZ, PT ;  /* 0x000000ff0200720b */ /* 0x000fc80003f2c000 */
[----:B------:R-:W-:-:S04]  /*0190*/  FSEL R2, R2, RZ, P1 ;  /* 0x000000ff02027208 */ /* 0x000fc80000800000 */
[C---:B------:R-:W-:Y:S01]  /*01a0*/  FSETP.GEU.AND P2, PT, R2.reuse, 6, PT ;  /* 0x40c000000200780b */ /* 0x040fe20003f4e000 */
[C---:B------:R-:W-:Y:S01]  /*01b0*/  FMUL R9, R2.reuse, 0.16666667163372039795 ;  /* 0x3e2aaaab02097820 */ /* 0x040fe20000400000 */
[----:B------:R-:W-:-:S11]  /*01c0*/  FSETP.NAN.AND P1, PT, R2, R2, PT ;  /* 0x000000020200720b */ /* 0x000fd60003f28000 */
[----:B------:R-:W-:-:S05]  /*01d0*/  @P2 FSEL R9, R9, 1, P1 ;  /* 0x3f80000009092808 */ /* 0x000fca0000800000 */
[CC--:B----4-:R-:W-:Y:S01]  /*01e0*/  FFMA R2, R9.reuse, R0.reuse, 3 ;  /* 0x4040000009027423 */ /* 0x0d0fe20000000000 */
[----:B------:R-:W-:-:S04]  /*01f0*/  FMUL R9, R9, R0 ;  /* 0x0000000009097220 */ /* 0x000fc80000400000 */
[C---:B------:R-:W-:Y:S01]  /*0200*/  FSETP.GTU.AND P1, PT, R2.reuse, RZ, PT ;  /* 0x000000ff0200720b */ /* 0x040fe20003f2c000 */
[----:B------:R1:W-:Y:S03]  /*0210*/  @!P0 STG.E desc[UR4][R4.64], R9 ;  /* 0x0000000904008986 */ /* 0x0003e6000c101904 */
[----:B------:R-:W-:-:S04]  /*0220*/  FSEL R2, R2, RZ, P1 ;  /* 0x000000ff02027208 */ /* 0x000fc80000800000 */
[C---:B------:R-:W-:Y:S01]  /*0230*/  FSETP.GEU.AND P2, PT, R2.reuse, 6, PT ;  /* 0x40c000000200780b */ /* 0x040fe20003f4e000 */
[C---:B------:R-:W-:Y:S01]  /*0240*/  FMUL R8, R2.reuse, 0.16666667163372039795 ;  /* 0x3e2aaaab02087820 */ /* 0x040fe20000400000 */
[----:B------:R-:W-:Y:S01]  /*0250*/  FSETP.NAN.AND P1, PT, R2, R2, PT ;  /* 0x000000020200720b */ /* 0x000fe20003f28000 */
[----:B--2---:R-:W-:-:S10]  /*0260*/  IMAD.WIDE R2, R3, 0x4, R6 ;  /* 0x0000000403027825 */ /* 0x004fd400078e0206 */
[----:B------:R-:W-:-:S05]  /*0270*/  @P2 FSEL R8, R8, 1, P1 ;  /* 0x3f80000008082808 */ /* 0x000fca0000800000 */
[----:B------:R-:W-:Y:S01]  /*0280*/  FMUL R7, R9, R8 ;  /* 0x0000000809077220 */ /* 0x000fe20000400000 */
[----:B-1----:R-:W-:Y:S06]  /*0290*/  @P0 EXIT ;  /* 0x000000000000094d */ /* 0x002fec0003800000 */
[----:B------:R-:W-:Y:S01]  /*02a0*/  STG.E desc[UR4][R2.64], R7 ;  /* 0x0000000702007986 */ /* 0x000fe2000c101904 */
[----:B------:R-:W-:Y:S05]  /*02b0*/  EXIT ;  /* 0x000000000000794d */ /* 0x000fea0003800000 */
.L_x_0:
[----:B------:R-:W-:-:S00]  /*02c0*/  BRA `(.L_x_0) ;  /* 0xfffffffc00fc7947 */ /* 0x000fc0000383ffff */
[----:B------:R-:W-:-:S00]  /*02d0*/  NOP ;  /* 0x0000000000007918 */ /* 0x000fc00000000000 */
        /* <DEDUP_REMOVED lines=10> */
.L_x_1:


//--------------------- .nv.constant0.triton_poi_fused_add_div_hardtanh_mul_25 --------------------------
	.section	.nv.constant0.triton_poi_fused_add_div_hardtanh_mul_25,"a",@progbits
	.sectionflags	@""
	.align	4
.nv.constant0.triton_poi_fused_add_div_hardtanh_mul_25:
	.zero		556
